//
// Generated by NVIDIA NVVM Compiler
//
// Compiler Build ID: CL-36424714
// Cuda compilation tools, release 13.0, V13.0.88
// Based on NVVM 20.0.0
//

.version 9.0
.target sm_100
.address_size 64

	// .globl	_Z7reduce6ILj256ELi128EEvPfS0_j
// _ZZ7reduce6ILj256ELi128EEvPfS0_jE5sdata has been demoted

.visible .entry _Z7reduce6ILj256ELi128EEvPfS0_j(
	.param .u64 .ptr .align 1 _Z7reduce6ILj256ELi128EEvPfS0_j_param_0,
	.param .u64 .ptr .align 1 _Z7reduce6ILj256ELi128EEvPfS0_j_param_1,
	.param .u32 _Z7reduce6ILj256ELi128EEvPfS0_j_param_2
)
{
	.reg .pred 	%p<5>;
	.reg .b32 	%r<11>;
	.reg .b32 	%f<282>;
	.reg .b64 	%rd<15>;
	// demoted variable
	.shared .align 4 .b8 _ZZ7reduce6ILj256ELi128EEvPfS0_jE5sdata[1024];
	ld.param.u64 	%rd2, [_Z7reduce6ILj256ELi128EEvPfS0_j_param_0];
	ld.param.u64 	%rd1, [_Z7reduce6ILj256ELi128EEvPfS0_j_param_1];
	cvta.to.global.u64 	%rd3, %rd2;
	mov.u32 	%r1, %tid.x;
	mov.u32 	%r2, %ctaid.x;
	shl.b32 	%r4, %r2, 15;
	or.b32  	%r5, %r4, %r1;
	shl.b32 	%r6, %r1, 2;
	mov.u32 	%r7, _ZZ7reduce6ILj256ELi128EEvPfS0_jE5sdata;
	add.s32 	%r3, %r7, %r6;
	mul.wide.u32 	%rd4, %r5, 4;
	add.s64 	%rd5, %rd3, %rd4;
	ld.global.f32 	%f1, [%rd5];
	add.f32 	%f2, %f1, 0f00000000;
	ld.global.f32 	%f3, [%rd5+1024];
	add.f32 	%f4, %f3, %f2;
	ld.global.f32 	%f5, [%rd5+2048];
	add.f32 	%f6, %f5, %f4;
	ld.global.f32 	%f7, [%rd5+3072];
	add.f32 	%f8, %f7, %f6;
	ld.global.f32 	%f9, [%rd5+4096];
	add.f32 	%f10, %f9, %f8;
	ld.global.f32 	%f11, [%rd5+5120];
	add.f32 	%f12, %f11, %f10;
	ld.global.f32 	%f13, [%rd5+6144];
	add.f32 	%f14, %f13, %f12;
	ld.global.f32 	%f15, [%rd5+7168];
	add.f32 	%f16, %f15, %f14;
	ld.global.f32 	%f17, [%rd5+8192];
	add.f32 	%f18, %f17, %f16;
	ld.global.f32 	%f19, [%rd5+9216];
	add.f32 	%f20, %f19, %f18;
	ld.global.f32 	%f21, [%rd5+10240];
	add.f32 	%f22, %f21, %f20;
	ld.global.f32 	%f23, [%rd5+11264];
	add.f32 	%f24, %f23, %f22;
	ld.global.f32 	%f25, [%rd5+12288];
	add.f32 	%f26, %f25, %f24;
	ld.global.f32 	%f27, [%rd5+13312];
	add.f32 	%f28, %f27, %f26;
	ld.global.f32 	%f29, [%rd5+14336];
	add.f32 	%f30, %f29, %f28;
	ld.global.f32 	%f31, [%rd5+15360];
	add.f32 	%f32, %f31, %f30;
	ld.global.f32 	%f33, [%rd5+16384];
	add.f32 	%f34, %f33, %f32;
	ld.global.f32 	%f35, [%rd5+17408];
	add.f32 	%f36, %f35, %f34;
	ld.global.f32 	%f37, [%rd5+18432];
	add.f32 	%f38, %f37, %f36;
	ld.global.f32 	%f39, [%rd5+19456];
	add.f32 	%f40, %f39, %f38;
	ld.global.f32 	%f41, [%rd5+20480];
	add.f32 	%f42, %f41, %f40;
	ld.global.f32 	%f43, [%rd5+21504];
	add.f32 	%f44, %f43, %f42;
	ld.global.f32 	%f45, [%rd5+22528];
	add.f32 	%f46, %f45, %f44;
	ld.global.f32 	%f47, [%rd5+23552];
	add.f32 	%f48, %f47, %f46;
	ld.global.f32 	%f49, [%rd5+24576];
	add.f32 	%f50, %f49, %f48;
	ld.global.f32 	%f51, [%rd5+25600];
	add.f32 	%f52, %f51, %f50;
	ld.global.f32 	%f53, [%rd5+26624];
	add.f32 	%f54, %f53, %f52;
	ld.global.f32 	%f55, [%rd5+27648];
	add.f32 	%f56, %f55, %f54;
	ld.global.f32 	%f57, [%rd5+28672];
	add.f32 	%f58, %f57, %f56;
	ld.global.f32 	%f59, [%rd5+29696];
	add.f32 	%f60, %f59, %f58;
	ld.global.f32 	%f61, [%rd5+30720];
	add.f32 	%f62, %f61, %f60;
	ld.global.f32 	%f63, [%rd5+31744];
	add.f32 	%f64, %f63, %f62;
	ld.global.f32 	%f65, [%rd5+32768];
	add.f32 	%f66, %f65, %f64;
	ld.global.f32 	%f67, [%rd5+33792];
	add.f32 	%f68, %f67, %f66;
	ld.global.f32 	%f69, [%rd5+34816];
	add.f32 	%f70, %f69, %f68;
	ld.global.f32 	%f71, [%rd5+35840];
	add.f32 	%f72, %f71, %f70;
	ld.global.f32 	%f73, [%rd5+36864];
	add.f32 	%f74, %f73, %f72;
	ld.global.f32 	%f75, [%rd5+37888];
	add.f32 	%f76, %f75, %f74;
	ld.global.f32 	%f77, [%rd5+38912];
	add.f32 	%f78, %f77, %f76;
	ld.global.f32 	%f79, [%rd5+39936];
	add.f32 	%f80, %f79, %f78;
	ld.global.f32 	%f81, [%rd5+40960];
	add.f32 	%f82, %f81, %f80;
	ld.global.f32 	%f83, [%rd5+41984];
	add.f32 	%f84, %f83, %f82;
	ld.global.f32 	%f85, [%rd5+43008];
	add.f32 	%f86, %f85, %f84;
	ld.global.f32 	%f87, [%rd5+44032];
	add.f32 	%f88, %f87, %f86;
	ld.global.f32 	%f89, [%rd5+45056];
	add.f32 	%f90, %f89, %f88;
	ld.global.f32 	%f91, [%rd5+46080];
	add.f32 	%f92, %f91, %f90;
	ld.global.f32 	%f93, [%rd5+47104];
	add.f32 	%f94, %f93, %f92;
	ld.global.f32 	%f95, [%rd5+48128];
	add.f32 	%f96, %f95, %f94;
	ld.global.f32 	%f97, [%rd5+49152];
	add.f32 	%f98, %f97, %f96;
	ld.global.f32 	%f99, [%rd5+50176];
	add.f32 	%f100, %f99, %f98;
	ld.global.f32 	%f101, [%rd5+51200];
	add.f32 	%f102, %f101, %f100;
	ld.global.f32 	%f103, [%rd5+52224];
	add.f32 	%f104, %f103, %f102;
	ld.global.f32 	%f105, [%rd5+53248];
	add.f32 	%f106, %f105, %f104;
	ld.global.f32 	%f107, [%rd5+54272];
	add.f32 	%f108, %f107, %f106;
	ld.global.f32 	%f109, [%rd5+55296];
	add.f32 	%f110, %f109, %f108;
	ld.global.f32 	%f111, [%rd5+56320];
	add.f32 	%f112, %f111, %f110;
	ld.global.f32 	%f113, [%rd5+57344];
	add.f32 	%f114, %f113, %f112;
	ld.global.f32 	%f115, [%rd5+58368];
	add.f32 	%f116, %f115, %f114;
	ld.global.f32 	%f117, [%rd5+59392];
	add.f32 	%f118, %f117, %f116;
	ld.global.f32 	%f119, [%rd5+60416];
	add.f32 	%f120, %f119, %f118;
	ld.global.f32 	%f121, [%rd5+61440];
	add.f32 	%f122, %f121, %f120;
	ld.global.f32 	%f123, [%rd5+62464];
	add.f32 	%f124, %f123, %f122;
	ld.global.f32 	%f125, [%rd5+63488];
	add.f32 	%f126, %f125, %f124;
	ld.global.f32 	%f127, [%rd5+64512];
	add.f32 	%f128, %f127, %f126;
	ld.global.f32 	%f129, [%rd5+65536];
	add.f32 	%f130, %f129, %f128;
	ld.global.f32 	%f131, [%rd5+66560];
	add.f32 	%f132, %f131, %f130;
	ld.global.f32 	%f133, [%rd5+67584];
	add.f32 	%f134, %f133, %f132;
	ld.global.f32 	%f135, [%rd5+68608];
	add.f32 	%f136, %f135, %f134;
	ld.global.f32 	%f137, [%rd5+69632];
	add.f32 	%f138, %f137, %f136;
	ld.global.f32 	%f139, [%rd5+70656];
	add.f32 	%f140, %f139, %f138;
	ld.global.f32 	%f141, [%rd5+71680];
	add.f32 	%f142, %f141, %f140;
	ld.global.f32 	%f143, [%rd5+72704];
	add.f32 	%f144, %f143, %f142;
	ld.global.f32 	%f145, [%rd5+73728];
	add.f32 	%f146, %f145, %f144;
	ld.global.f32 	%f147, [%rd5+74752];
	add.f32 	%f148, %f147, %f146;
	ld.global.f32 	%f149, [%rd5+75776];
	add.f32 	%f150, %f149, %f148;
	ld.global.f32 	%f151, [%rd5+76800];
	add.f32 	%f152, %f151, %f150;
	ld.global.f32 	%f153, [%rd5+77824];
	add.f32 	%f154, %f153, %f152;
	ld.global.f32 	%f155, [%rd5+78848];
	add.f32 	%f156, %f155, %f154;
	ld.global.f32 	%f157, [%rd5+79872];
	add.f32 	%f158, %f157, %f156;
	ld.global.f32 	%f159, [%rd5+80896];
	add.f32 	%f160, %f159, %f158;
	ld.global.f32 	%f161, [%rd5+81920];
	add.f32 	%f162, %f161, %f160;
	ld.global.f32 	%f163, [%rd5+82944];
	add.f32 	%f164, %f163, %f162;
	ld.global.f32 	%f165, [%rd5+83968];
	add.f32 	%f166, %f165, %f164;
	ld.global.f32 	%f167, [%rd5+84992];
	add.f32 	%f168, %f167, %f166;
	ld.global.f32 	%f169, [%rd5+86016];
	add.f32 	%f170, %f169, %f168;
	ld.global.f32 	%f171, [%rd5+87040];
	add.f32 	%f172, %f171, %f170;
	ld.global.f32 	%f173, [%rd5+88064];
	add.f32 	%f174, %f173, %f172;
	ld.global.f32 	%f175, [%rd5+89088];
	add.f32 	%f176, %f175, %f174;
	ld.global.f32 	%f177, [%rd5+90112];
	add.f32 	%f178, %f177, %f176;
	ld.global.f32 	%f179, [%rd5+91136];
	add.f32 	%f180, %f179, %f178;
	ld.global.f32 	%f181, [%rd5+92160];
	add.f32 	%f182, %f181, %f180;
	ld.global.f32 	%f183, [%rd5+93184];
	add.f32 	%f184, %f183, %f182;
	ld.global.f32 	%f185, [%rd5+94208];
	add.f32 	%f186, %f185, %f184;
	ld.global.f32 	%f187, [%rd5+95232];
	add.f32 	%f188, %f187, %f186;
	ld.global.f32 	%f189, [%rd5+96256];
	add.f32 	%f190, %f189, %f188;
	ld.global.f32 	%f191, [%rd5+97280];
	add.f32 	%f192, %f191, %f190;
	ld.global.f32 	%f193, [%rd5+98304];
	add.f32 	%f194, %f193, %f192;
	ld.global.f32 	%f195, [%rd5+99328];
	add.f32 	%f196, %f195, %f194;
	ld.global.f32 	%f197, [%rd5+100352];
	add.f32 	%f198, %f197, %f196;
	ld.global.f32 	%f199, [%rd5+101376];
	add.f32 	%f200, %f199, %f198;
	ld.global.f32 	%f201, [%rd5+102400];
	add.f32 	%f202, %f201, %f200;
	ld.global.f32 	%f203, [%rd5+103424];
	add.f32 	%f204, %f203, %f202;
	ld.global.f32 	%f205, [%rd5+104448];
	add.f32 	%f206, %f205, %f204;
	ld.global.f32 	%f207, [%rd5+105472];
	add.f32 	%f208, %f207, %f206;
	ld.global.f32 	%f209, [%rd5+106496];
	add.f32 	%f210, %f209, %f208;
	ld.global.f32 	%f211, [%rd5+107520];
	add.f32 	%f212, %f211, %f210;
	ld.global.f32 	%f213, [%rd5+108544];
	add.f32 	%f214, %f213, %f212;
	ld.global.f32 	%f215, [%rd5+109568];
	add.f32 	%f216, %f215, %f214;
	ld.global.f32 	%f217, [%rd5+110592];
	add.f32 	%f218, %f217, %f216;
	ld.global.f32 	%f219, [%rd5+111616];
	add.f32 	%f220, %f219, %f218;
	ld.global.f32 	%f221, [%rd5+112640];
	add.f32 	%f222, %f221, %f220;
	ld.global.f32 	%f223, [%rd5+113664];
	add.f32 	%f224, %f223, %f222;
	ld.global.f32 	%f225, [%rd5+114688];
	add.f32 	%f226, %f225, %f224;
	ld.global.f32 	%f227, [%rd5+115712];
	add.f32 	%f228, %f227, %f226;
	ld.global.f32 	%f229, [%rd5+116736];
	add.f32 	%f230, %f229, %f228;
	ld.global.f32 	%f231, [%rd5+117760];
	add.f32 	%f232, %f231, %f230;
	ld.global.f32 	%f233, [%rd5+118784];
	add.f32 	%f234, %f233, %f232;
	ld.global.f32 	%f235, [%rd5+119808];
	add.f32 	%f236, %f235, %f234;
	ld.global.f32 	%f237, [%rd5+120832];
	add.f32 	%f238, %f237, %f236;
	ld.global.f32 	%f239, [%rd5+121856];
	add.f32 	%f240, %f239, %f238;
	ld.global.f32 	%f241, [%rd5+122880];
	add.f32 	%f242, %f241, %f240;
	ld.global.f32 	%f243, [%rd5+123904];
	add.f32 	%f244, %f243, %f242;
	ld.global.f32 	%f245, [%rd5+124928];
	add.f32 	%f246, %f245, %f244;
	ld.global.f32 	%f247, [%rd5+125952];
	add.f32 	%f248, %f247, %f246;
	ld.global.f32 	%f249, [%rd5+126976];
	add.f32 	%f250, %f249, %f248;
	add.s32 	%r8, %r5, 32000;
	mul.wide.u32 	%rd6, %r8, 4;
	add.s64 	%rd7, %rd3, %rd6;
	ld.global.f32 	%f251, [%rd7];
	add.f32 	%f252, %f251, %f250;
	add.s32 	%r9, %r5, 32256;
	mul.wide.u32 	%rd8, %r9, 4;
	add.s64 	%rd9, %rd3, %rd8;
	ld.global.f32 	%f253, [%rd9];
	add.f32 	%f254, %f253, %f252;
	add.s32 	%r10, %r5, 32512;
	mul.wide.u32 	%rd10, %r10, 4;
	add.s64 	%rd11, %rd3, %rd10;
	ld.global.f32 	%f255, [%rd11];
	add.f32 	%f256, %f255, %f254;
	st.shared.f32 	[%r3], %f256;
	bar.sync 	0;
	setp.gt.u32 	%p1, %r1, 127;
	@%p1 bra 	$L__BB0_2;
	ld.shared.f32 	%f257, [%r3+512];
	ld.shared.f32 	%f258, [%r3];
	add.f32 	%f259, %f257, %f258;
	st.shared.f32 	[%r3], %f259;
$L__BB0_2:
	bar.sync 	0;
	setp.gt.u32 	%p2, %r1, 63;
	@%p2 bra 	$L__BB0_4;
	ld.shared.f32 	%f260, [%r3+256];
	ld.shared.f32 	%f261, [%r3];
	add.f32 	%f262, %f260, %f261;
	st.shared.f32 	[%r3], %f262;
$L__BB0_4:
	bar.sync 	0;
	setp.gt.u32 	%p3, %r1, 31;
	@%p3 bra 	$L__BB0_7;
	ld.volatile.shared.f32 	%f263, [%r3+128];
	ld.volatile.shared.f32 	%f264, [%r3];
	add.f32 	%f265, %f263, %f264;
	st.volatile.shared.f32 	[%r3], %f265;
	ld.volatile.shared.f32 	%f266, [%r3+64];
	ld.volatile.shared.f32 	%f267, [%r3];
	add.f32 	%f268, %f266, %f267;
	st.volatile.shared.f32 	[%r3], %f268;
	ld.volatile.shared.f32 	%f269, [%r3+32];
	ld.volatile.shared.f32 	%f270, [%r3];
	add.f32 	%f271, %f269, %f270;
	st.volatile.shared.f32 	[%r3], %f271;
	ld.volatile.shared.f32 	%f272, [%r3+16];
	ld.volatile.shared.f32 	%f273, [%r3];
	add.f32 	%f274, %f272, %f273;
	st.volatile.shared.f32 	[%r3], %f274;
	ld.volatile.shared.f32 	%f275, [%r3+8];
	ld.volatile.shared.f32 	%f276, [%r3];
	add.f32 	%f277, %f275, %f276;
	st.volatile.shared.f32 	[%r3], %f277;
	ld.volatile.shared.f32 	%f278, [%r3+4];
	ld.volatile.shared.f32 	%f279, [%r3];
	add.f32 	%f280, %f278, %f279;
	st.volatile.shared.f32 	[%r3], %f280;
	setp.ne.s32 	%p4, %r1, 0;
	@%p4 bra 	$L__BB0_7;
	ld.shared.f32 	%f281, [_ZZ7reduce6ILj256ELi128EEvPfS0_jE5sdata];
	cvta.to.global.u64 	%rd12, %rd1;
	mul.wide.u32 	%rd13, %r2, 4;
	add.s64 	%rd14, %rd12, %rd13;
	st.global.f32 	[%rd14], %f281;
$L__BB0_7:
	ret;

}


// ===== COMPILED SASS (sm_100) =====

	.target	sm_100

	.elftype	@"ET_EXEC"


//--------------------- .note.nv.tkinfo           --------------------------
	.section	.note.nv.tkinfo,"",@"SHT_NOTE"
	.sectionflags	@"SHF_NOTE_NV_TKINFO"
	.tkinfo
        /*0018*/ 	.word	0x00000002
        /*0030*/ 	.string	""
        /*0030*/ 	.string	"ptxas"
        /*0030*/ 	.string	"Cuda compilation tools, release 13.0, V13.0.88"
        /*0030*/ 	.string	"Build cuda_13.0.r13.0/compiler.36424714_0"
        /*0030*/ 	.string	"-arch sm_100 -m 64 "



//--------------------- .note.nv.cuinfo           --------------------------
	.section	.note.nv.cuinfo,"",@"SHT_NOTE"
	.sectionflags	@"SHF_NOTE_NV_CUINFO"
        /*0018*/ 	.short	0x0002
        /*001a*/ 	.short	0x0064
        /*001c*/ 	.short	0x0082
	.zero		2


//--------------------- .nv.info                  --------------------------
	.section	.nv.info,"",@"SHT_CUDA_INFO"
	.align	4


	//----- nvinfo : EIATTR_REGCOUNT
	.align		4
        /*0000*/ 	.byte	0x04, 0x2f
        /*0002*/ 	.short	(.L_1 - .L_0)
	.align		4
.L_0:
        /*0004*/ 	.word	index@(_Z7reduce6ILj256ELi128EEvPfS0_j)
        /*0008*/ 	.word	0x00000020


	//----- nvinfo : EIATTR_FRAME_SIZE
	.align		4
.L_1:
        /*000c*/ 	.byte	0x04, 0x11
        /*000e*/ 	.short	(.L_3 - .L_2)
	.align		4
.L_2:
        /*0010*/ 	.word	index@(_Z7reduce6ILj256ELi128EEvPfS0_j)
        /*0014*/ 	.word	0x00000000


	//----- nvinfo : EIATTR_MIN_STACK_SIZE
	.align		4
.L_3:
        /*0018*/ 	.byte	0x04, 0x12
        /*001a*/ 	.short	(.L_5 - .L_4)
	.align		4
.L_4:
        /*001c*/ 	.word	index@(_Z7reduce6ILj256ELi128EEvPfS0_j)
        /*0020*/ 	.word	0x00000000
.L_5:


//--------------------- .nv.compat                --------------------------
	.section	.nv.compat,"",@"SHT_CUDA_COMPAT_INFO"
	.align	4
        /*0000*/ 	.byte	0x02, 0x09, 0x00, 0x00, 0x02, 0x02, 0x01, 0x00, 0x02, 0x05, 0x05, 0x00, 0x03, 0x07, 0x01, 0x01
        /*0010*/ 	.byte	0x02, 0x03, 0x00, 0x00, 0x02, 0x06, 0x01, 0x00, 0x04, 0x0b, 0x08, 0x00, 0x09, 0x00, 0x00, 0x00
        /*0020*/ 	.byte	0x00, 0x00, 0x00, 0x00


//--------------------- .nv.info._Z7reduce6ILj256ELi128EEvPfS0_j --------------------------
	.section	.nv.info._Z7reduce6ILj256ELi128EEvPfS0_j,"",@"SHT_CUDA_INFO"
	.sectionflags	@""
	.align	4


	//----- nvinfo : EIATTR_CUDA_API_VERSION
	.align		4
        /*0000*/ 	.byte	0x04, 0x37
        /*0002*/ 	.short	(.L_7 - .L_6)
.L_6:
        /*0004*/ 	.word	0x00000082


	//----- nvinfo : EIATTR_KPARAM_INFO
	.align		4
.L_7:
        /*0008*/ 	.byte	0x04, 0x17
        /*000a*/ 	.short	(.L_9 - .L_8)
.L_8:
        /*000c*/ 	.word	0x00000000
        /*0010*/ 	.short	0x0002
        /*0012*/ 	.short	0x0010
        /*0014*/ 	.byte	0x00, 0xf0, 0x11, 0x00


	//----- nvinfo : EIATTR_KPARAM_INFO
	.align		4
.L_9:
        /*0018*/ 	.byte	0x04, 0x17
        /*001a*/ 	.short	(.L_11 - .L_10)
.L_10:
        /*001c*/ 	.word	0x00000000
        /*0020*/ 	.short	0x0001
        /*0022*/ 	.short	0x0008
        /*0024*/ 	.byte	0x00, 0xf5, 0x21, 0x00


	//----- nvinfo : EIATTR_KPARAM_INFO
	.align		4
.L_11:
        /*0028*/ 	.byte	0x04, 0x17
        /*002a*/ 	.short	(.L_13 - .L_12)
.L_12:
        /*002c*/ 	.word	0x00000000
        /*0030*/ 	.short	0x0000
        /*0032*/ 	.short	0x0000
        /*0034*/ 	.byte	0x00, 0xf5, 0x21, 0x00


	//----- nvinfo : EIATTR_SPARSE_MMA_MASK
	.align		4
.L_13:
        /*0038*/ 	.byte	0x03, 0x50
        /*003a*/ 	.short	0x0000


	//----- nvinfo : EIATTR_MAXREG_COUNT
	.align		4
        /*003c*/ 	.byte	0x03, 0x1b
        /*003e*/ 	.short	0x00ff


	//----- nvinfo : EIATTR_NUM_BARRIERS
	.align		4
        /*0040*/ 	.byte	0x02, 0x4c
        /*0042*/ 	.byte	0x01
	.zero		1


	//----- nvinfo : EIATTR_MERCURY_ISA_VERSION
	.align		4
        /*0044*/ 	.byte	0x03, 0x5f
        /*0046*/ 	.short	0x0101


	//----- nvinfo : EIATTR_VRC_CTA_INIT_COUNT
	.align		4
        /*0048*/ 	.byte	0x02, 0x4a
	.zero		1
	.zero		1


	//----- nvinfo : EIATTR_EXIT_INSTR_OFFSETS
	.align		4
        /*004c*/ 	.byte	0x04, 0x1c
        /*004e*/ 	.short	(.L_15 - .L_14)


	//   ....[0]....
.L_14:
        /*0050*/ 	.word	0x00001210


	//   ....[1]....
        /*0054*/ 	.word	0x000013b0


	//   ....[2]....
        /*0058*/ 	.word	0x00001400


	//----- nvinfo : EIATTR_CBANK_PARAM_SIZE
	.align		4
.L_15:
        /*005c*/ 	.byte	0x03, 0x19
        /*005e*/ 	.short	0x0014


	//----- nvinfo : EIATTR_PARAM_CBANK
	.align		4
        /*0060*/ 	.byte	0x04, 0x0a
        /*0062*/ 	.short	(.L_17 - .L_16)
	.align		4
.L_16:
        /*0064*/ 	.word	index@(.nv.constant0._Z7reduce6ILj256ELi128EEvPfS0_j)
        /*0068*/ 	.short	0x0380
        /*006a*/ 	.short	0x0014


	//----- nvinfo : EIATTR_SW_WAR
	.align		4
.L_17:
        /*006c*/ 	.byte	0x04, 0x36
        /*006e*/ 	.short	(.L_19 - .L_18)
.L_18:
        /*0070*/ 	.word	0x00000008
.L_19:


//--------------------- .nv.callgraph             --------------------------
	.section	.nv.callgraph,"",@"SHT_CUDA_CALLGRAPH"
	.align	4
	.sectionentsize	8
	.align		4
        /*0000*/ 	.word	0x00000000
	.align		4
        /*0004*/ 	.word	0xffffffff
	.align		4
        /*0008*/ 	.word	0x00000000
	.align		4
        /*000c*/ 	.word	0xfffffffe
	.align		4
        /*0010*/ 	.word	0x00000000
	.align		4
        /*0014*/ 	.word	0xfffffffd
	.align		4
        /*0018*/ 	.word	0x00000000
	.align		4
        /*001c*/ 	.word	0xfffffffc


//--------------------- .text._Z7reduce6ILj256ELi128EEvPfS0_j --------------------------
	.section	.text._Z7reduce6ILj256ELi128EEvPfS0_j,"ax",@progbits
	.align	128
        .global         _Z7reduce6ILj256ELi128EEvPfS0_j
        .type           _Z7reduce6ILj256ELi128EEvPfS0_j,@function
        .size           _Z7reduce6ILj256ELi128EEvPfS0_j,(.L_x_1 - _Z7reduce6ILj256ELi128EEvPfS0_j)
        .other          _Z7reduce6ILj256ELi128EEvPfS0_j,@"STO_CUDA_ENTRY STV_DEFAULT"
_Z7reduce6ILj256ELi128EEvPfS0_j:
.text._Z7reduce6ILj256ELi128EEvPfS0_j:
[----:B------:R-:W-:Y:S01]  /*0000*/  LDC R1, c[0x0][0x37c] ;  /* 0x0000df00ff017b82 */ /* 0x000fe20000000800 */
[----:B------:R-:W0:Y:S07]  /*0010*/  S2R R0, SR_CTAID.X ;  /* 0x0000000000007919 */ /* 0x000e2e0000002500 */
[----:B------:R-:W1:Y:S01]  /*0020*/  LDC.64 R2, c[0x0][0x380] ;  /* 0x0000e000ff027b82 */ /* 0x000e620000000a00 */
[----:B------:R-:W2:Y:S01]  /*0030*/  LDCU.64 UR6, c[0x0][0x358] ;  /* 0x00006b00ff0677ac */ /* 0x000ea20008000a00 */
[----:B------:R-:W3:Y:S01]  /*0040*/  S2R R10, SR_TID.X ;  /* 0x00000000000a7919 */ /* 0x000ee20000002100 */
[----:B0-----:R-:W-:-:S04]  /*0050*/  SHF.L.U32 R5, R0, 0xf, RZ ;  /* 0x0000000f00057819 */ /* 0x001fc800000006ff */
[----:B---3--:R-:W-:-:S05]  /*0060*/  LOP3.LUT R5, R5, R10, RZ, 0xfc, !PT ;  /* 0x0000000a05057212 */ /* 0x008fca00078efcff */
[----:B-1----:R-:W-:-:S05]  /*0070*/  IMAD.WIDE.U32 R6, R5, 0x4, R2 ;  /* 0x0000000405067825 */ /* 0x002fca00078e0002 */
[----:B--2---:R-:W2:Y:S04]  /*0080*/  LDG.E R11, desc[UR6][R6.64] ;  /* 0x00000006060b7981 */ /* 0x004ea8000c1e1900 */
[----:B------:R-:W3:Y:S04]  /*0090*/  LDG.E R24, desc[UR6][R6.64+0x400] ;  /* 0x0004000606187981 */ /* 0x000ee8000c1e1900 */
[----:B------:R-:W4:Y:S04]  /*00a0*/  LDG.E R27, desc[UR6][R6.64+0x800] ;  /* 0x00080006061b7981 */ /* 0x000f28000c1e1900 */
[----:B------:R-:W5:Y:S04]  /*00b0*/  LDG.E R12, desc[UR6][R6.64+0xc00] ;  /* 0x000c0006060c7981 */ /* 0x000f68000c1e1900 */
        /* <DEDUP_REMOVED lines=13> */
[----:B------:R-:W5:Y:S01]  /*0190*/  LDG.E R25, desc[UR6][R6.64+0x4400] ;  /* 0x0044000606197981 */ /* 0x000f62000c1e1900 */
[----:B--2---:R-:W-:-:S03]  /*01a0*/  FADD R23, RZ, R11 ;  /* 0x0000000bff177221 */ /* 0x004fc60000000000 */
[----:B------:R-:W2:Y:S01]  /*01b0*/  LDG.E R11, desc[UR6][R6.64+0x4800] ;  /* 0x00480006060b7981 */ /* 0x000ea2000c1e1900 */
[----:B---3--:R-:W-:-:S03]  /*01c0*/  FADD R24, R23, R24 ;  /* 0x0000001817187221 */ /* 0x008fc60000000000 */
[----:B------:R-:W3:Y:S01]  /*01d0*/  LDG.E R23, desc[UR6][R6.64+0x4c00] ;  /* 0x004c000606177981 */ /* 0x000ee2000c1e1900 */
[----:B----4-:R-:W-:-:S03]  /*01e0*/  FADD R27, R24, R27 ;  /* 0x0000001b181b7221 */ /* 0x010fc60000000000 */
[----:B------:R-:W4:Y:S01]  /*01f0*/  LDG.E R24, desc[UR6][R6.64+0x5000] ;  /* 0x0050000606187981 */ /* 0x000f22000c1e1900 */
[----:B-----5:R-:W-:-:S03]  /*0200*/  FADD R26, R27, R12 ;  /* 0x0000000c1b1a7221 */ /* 0x020fc60000000000 */
[----:B------:R-:W5:Y:S01]  /*0210*/  LDG.E R12, desc[UR6][R6.64+0x5400] ;  /* 0x00540006060c7981 */ /* 0x000f62000c1e1900 */
[----:B------:R-:W-:-:S03]  /*0220*/  FADD R27, R26, R13 ;  /* 0x0000000d1a1b7221 */ /* 0x000fc60000000000 */
        /* <DEDUP_REMOVED lines=27> */
[----:B--2---:R-:W-:-:S03]  /*03e0*/  FADD R26, R26, R11 ;  /* 0x0000000b1a1a7221 */ /* 0x004fc60000000000 */
        /* <DEDUP_REMOVED lines=143> */
[----:B------:R-:W-:-:S03]  /*0ce0*/  IADD3 R29, PT, PT, R5, 0x7d00, RZ ;  /* 0x00007d00051d7810 */ /* 0x000fc60007ffe0ff */
[----:B------:R-:W5:Y:S04]  /*0cf0*/  LDG.E R25, desc[UR6][R6.64+0x1e800] ;  /* 0x01e8000606197981 */ /* 0x000f68000c1e1900 */
[----:B------:R-:W5:Y:S01]  /*0d00*/  LDG.E R27, desc[UR6][R6.64+0x1f000] ;  /* 0x01f00006061b7981 */ /* 0x000f62000c1e1900 */
[----:B--2---:R-:W-:-:S03]  /*0d10*/  FADD R28, R28, R11 ;  /* 0x0000000b1c1c7221 */ /* 0x004fc60000000000 */
[----:B------:R-:W2:Y:S01]  /*0d20*/  LDG.E R11, desc[UR6][R6.64+0x1b000] ;  /* 0x01b00006060b7981 */ /* 0x000ea2000c1e1900 */
[----:B---3--:R-:W-:-:S03]  /*0d30*/  FADD R23, R28, R23 ;  /* 0x000000171c177221 */ /* 0x008fc60000000000 */
[----:B------:R-:W3:Y:S01]  /*0d40*/  LDG.E R28, desc[UR6][R6.64+0x1ec00] ;  /* 0x01ec0006061c7981 */ /* 0x000ee2000c1e1900 */
[----:B----4-:R-:W-:-:S04]  /*0d50*/  FADD R23, R23, R24 ;  /* 0x0000001817177221 */ /* 0x010fc80000000000 */
[----:B-----5:R-:W-:Y:S02]  /*0d60*/  FADD R24, R23, R12 ;  /* 0x0000000c17187221 */ /* 0x020fe40000000000 */
[----:B------:R-:W4:Y:S02]  /*0d70*/  LDG.E R12, desc[UR6][R6.64+0x1b400] ;  /* 0x01b40006060c7981 */ /* 0x000f24000c1e1900 */
[----:B------:R-:W-:Y:S02]  /*0d80*/  FADD R23, R24, R13 ;  /* 0x0000000d18177221 */ /* 0x000fe40000000000 */
[----:B------:R-:W5:Y:S02]  /*0d90*/  LDG.E R13, desc[UR6][R6.64+0x1b800] ;  /* 0x01b80006060d7981 */ /* 0x000f64000c1e1900 */
[----:B------:R-:W-:Y:S02]  /*0da0*/  FADD R24, R23, R14 ;  /* 0x0000000e17187221 */ /* 0x000fe40000000000 */
[----:B------:R-:W3:Y:S02]  /*0db0*/  LDG.E R14, desc[UR6][R6.64+0x1bc00] ;  /* 0x01bc0006060e7981 */ /* 0x000ee4000c1e1900 */
[----:B------:R-:W-:-:S02]  /*0dc0*/  FADD R23, R24, R15 ;  /* 0x0000000f18177221 */ /* 0x000fc40000000000 */
[----:B------:R-:W3:Y:S02]  /*0dd0*/  LDG.E R15, desc[UR6][R6.64+0x1c000] ;  /* 0x01c00006060f7981 */ /* 0x000ee4000c1e1900 */
[----:B------:R-:W-:Y:S02]  /*0de0*/  FADD R24, R23, R16 ;  /* 0x0000001017187221 */ /* 0x000fe40000000000 */
[----:B------:R-:W3:Y:S02]  /*0df0*/  LDG.E R16, desc[UR6][R6.64+0x1c400] ;  /* 0x01c4000606107981 */ /* 0x000ee4000c1e1900 */
        /* <DEDUP_REMOVED lines=16> */
[----:B------:R-:W-:-:S04]  /*0f00*/  FADD R9, R9, R4 ;  /* 0x0000000409097221 */ /* 0x000fc80000000000 */
[----:B------:R-:W-:Y:S01]  /*0f10*/  FADD R26, R9, R26 ;  /* 0x0000001a091a7221 */ /* 0x000fe20000000000 */
[----:B------:R-:W-:Y:S01]  /*0f20*/  IMAD.WIDE.U32 R8, R29, 0x4, R2 ;  /* 0x000000041d087825 */ /* 0x000fe200078e0002 */
[----:B------:R-:W-:-:S05]  /*0f30*/  IADD3 R29, PT, PT, R5, 0x7e00, RZ ;  /* 0x00007e00051d7810 */ /* 0x000fca0007ffe0ff */
[----:B------:R0:W3:Y:S02]  /*0f40*/  LDG.E R8, desc[UR6][R8.64] ;  /* 0x0000000608087981 */ /* 0x0000e4000c1e1900 */
[----:B0-----:R-:W-:Y:S01]  /*0f50*/  IADD3 R9, PT, PT, R5, 0x7f00, RZ ;  /* 0x00007f0005097810 */ /* 0x001fe20007ffe0ff */
[----:B------:R-:W-:-:S04]  /*0f60*/  IMAD.WIDE.U32 R4, R29, 0x4, R2 ;  /* 0x000000041d047825 */ /* 0x000fc800078e0002 */
[----:B------:R-:W-:Y:S02]  /*0f70*/  IMAD.WIDE.U32 R2, R9, 0x4, R2 ;  /* 0x0000000409027825 */ /* 0x000fe400078e0002 */
[----:B------:R-:W3:Y:S04]  /*0f80*/  LDG.E R4, desc[UR6][R4.64] ;  /* 0x0000000604047981 */ /* 0x000ee8000c1e1900 */
[----:B------:R0:W3:Y:S01]  /*0f90*/  LDG.E R2, desc[UR6][R2.64] ;  /* 0x0000000602027981 */ /* 0x0000e2000c1e1900 */
[----:B------:R-:W1:Y:S01]  /*0fa0*/  S2UR UR5, SR_CgaCtaId ;  /* 0x00000000000579c3 */ /* 0x000e620000008800 */
[----:B------:R-:W-:Y:S02]  /*0fb0*/  UMOV UR4, 0x400 ;  /* 0x0000040000047882 */ /* 0x000fe40000000000 */
[----:B-1----:R-:W-:-:S06]  /*0fc0*/  ULEA UR4, UR5, UR4, 0x18 ;  /* 0x0000000405047291 */ /* 0x002fcc000f8ec0ff */
[C---:B0-----:R-:W-:Y:S02]  /*0fd0*/  LEA R3, R10.reuse, UR4, 0x2 ;  /* 0x000000040a037c11 */ /* 0x041fe4000f8e10ff */
[C---:B------:R-:W-:Y:S02]  /*0fe0*/  ISETP.GT.U32.AND P1, PT, R10.reuse, 0x7f, PT ;  /* 0x0000007f0a00780c */ /* 0x040fe40003f24070 */
[----:B------:R-:W-:Y:S01]  /*0ff0*/  ISETP.GT.U32.AND P0, PT, R10, 0x3f, PT ;  /* 0x0000003f0a00780c */ /* 0x000fe20003f04070 */
[----:B--2---:R-:W-:-:S04]  /*1000*/  FADD R11, R26, R11 ;  /* 0x0000000b1a0b7221 */ /* 0x004fc80000000000 */
[----:B----4-:R-:W-:-:S04]  /*1010*/  FADD R12, R11, R12 ;  /* 0x0000000c0b0c7221 */ /* 0x010fc80000000000 */
[----:B-----5:R-:W-:-:S04]  /*1020*/  FADD R13, R12, R13 ;  /* 0x0000000d0c0d7221 */ /* 0x020fc80000000000 */
[----:B---3--:R-:W-:-:S04]  /*1030*/  FADD R14, R13, R14 ;  /* 0x0000000e0d0e7221 */ /* 0x008fc80000000000 */
[----:B------:R-:W-:-:S04]  /*1040*/  FADD R15, R14, R15 ;  /* 0x0000000f0e0f7221 */ /* 0x000fc80000000000 */
        /* <DEDUP_REMOVED lines=14> */
[----:B------:R-:W-:-:S05]  /*1130*/  FADD R2, R27, R2 ;  /* 0x000000021b027221 */ /* 0x000fca0000000000 */
[----:B------:R-:W-:Y:S01]  /*1140*/  STS [R3], R2 ;  /* 0x0000000203007388 */ /* 0x000fe20000000800 */
[----:B------:R-:W-:Y:S06]  /*1150*/  BAR.SYNC.DEFER_BLOCKING 0x0 ;  /* 0x0000000000007b1d */ /* 0x000fec0000010000 */
[----:B------:R-:W-:Y:S04]  /*1160*/  @!P1 LDS R4, [R3+0x200] ;  /* 0x0002000003049984 */ /* 0x000fe80000000800 */
[----:B------:R-:W0:Y:S02]  /*1170*/  @!P1 LDS R5, [R3] ;  /* 0x0000000003059984 */ /* 0x000e240000000800 */
[----:B0-----:R-:W-:-:S05]  /*1180*/  @!P1 FADD R4, R4, R5 ;  /* 0x0000000504049221 */ /* 0x001fca0000000000 */
[----:B------:R-:W-:Y:S01]  /*1190*/  @!P1 STS [R3], R4 ;  /* 0x0000000403009388 */ /* 0x000fe20000000800 */
[----:B------:R-:W-:Y:S06]  /*11a0*/  BAR.SYNC.DEFER_BLOCKING 0x0 ;  /* 0x0000000000007b1d */ /* 0x000fec0000010000 */
[----:B------:R-:W-:Y:S04]  /*11b0*/  @!P0 LDS R5, [R3+0x100] ;  /* 0x0001000003058984 */ /* 0x000fe80000000800 */
[----:B------:R-:W0:Y:S01]  /*11c0*/  @!P0 LDS R6, [R3] ;  /* 0x0000000003068984 */ /* 0x000e220000000800 */
[----:B------:R-:W-:Y:S01]  /*11d0*/  ISETP.GT.U32.AND P1, PT, R10, 0x1f, PT ;  /* 0x0000001f0a00780c */ /* 0x000fe20003f24070 */
[----:B0-----:R-:W-:-:S05]  /*11e0*/  @!P0 FADD R6, R5, R6 ;  /* 0x0000000605068221 */ /* 0x001fca0000000000 */
[----:B------:R0:W-:Y:S01]  /*11f0*/  @!P0 STS [R3], R6 ;  /* 0x0000000603008388 */ /* 0x0001e20000000800 */
[----:B------:R-:W-:Y:S06]  /*1200*/  BAR.SYNC.DEFER_BLOCKING 0x0 ;  /* 0x0000000000007b1d */ /* 0x000fec0000010000 */
[----:B------:R-:W-:Y:S05]  /*1210*/  @P1 EXIT ;  /* 0x000000000000194d */ /* 0x000fea0003800000 */
[----:B------:R-:W-:Y:S01]  /*1220*/  LDS R2, [R3+0x80] ;  /* 0x0000800003027984 */ /* 0x000fe20000000800 */
[----:B------:R-:W-:-:S03]  /*1230*/  ISETP.NE.AND P0, PT, R10, RZ, PT ;  /* 0x000000ff0a00720c */ /* 0x000fc60003f05270 */
[----:B------:R-:W1:Y:S02]  /*1240*/  LDS R5, [R3] ;  /* 0x0000000003057984 */ /* 0x000e640000000800 */
[----:B-1----:R-:W-:-:S05]  /*1250*/  FADD R2, R2, R5 ;  /* 0x0000000502027221 */ /* 0x002fca0000000000 */
[----:B------:R-:W-:Y:S04]  /*1260*/  STS [R3], R2 ;  /* 0x0000000203007388 */ /* 0x000fe80000000800 */
[----:B------:R-:W-:Y:S04]  /*1270*/  LDS R4, [R3+0x40] ;  /* 0x0000400003047984 */ /* 0x000fe80000000800 */
[----:B------:R-:W1:Y:S02]  /*1280*/  LDS R5, [R3] ;  /* 0x0000000003057984 */ /* 0x000e640000000800 */
[----:B-1----:R-:W-:-:S05]  /*1290*/  FADD R4, R4, R5 ;  /* 0x0000000504047221 */ /* 0x002fca0000000000 */
[----:B------:R-:W-:Y:S04]  /*12a0*/  STS [R3], R4 ;  /* 0x0000000403007388 */ /* 0x000fe80000000800 */
[----:B------:R-:W-:Y:S04]  /*12b0*/  LDS R5, [R3+0x20] ;  /* 0x0000200003057984 */ /* 0x000fe80000000800 */
[----:B0-----:R-:W0:Y:S02]  /*12c0*/  LDS R6, [R3] ;  /* 0x0000000003067984 */ /* 0x001e240000000800 */
[----:B0-----:R-:W-:-:S05]  /*12d0*/  FADD R6, R5, R6 ;  /* 0x0000000605067221 */ /* 0x001fca0000000000 */
[----:B------:R-:W-:Y:S04]  /*12e0*/  STS [R3], R6 ;  /* 0x0000000603007388 */ /* 0x000fe80000000800 */
[----:B------:R-:W-:Y:S04]  /*12f0*/  LDS R5, [R3+0x10] ;  /* 0x0000100003057984 */ /* 0x000fe80000000800 */
[----:B------:R-:W0:Y:S02]  /*1300*/  LDS R8, [R3] ;  /* 0x0000000003087984 */ /* 0x000e240000000800 */
        /* <DEDUP_REMOVED lines=9> */
[----:B------:R0:W-:Y:S01]  /*13a0*/  STS [R3], R4 ;  /* 0x0000000403007388 */ /* 0x0001e20000000800 */
[----:B------:R-:W-:Y:S05]  /*13b0*/  @P0 EXIT ;  /* 0x000000000000094d */ /* 0x000fea0003800000 */
[----:B------:R-:W1:Y:S01]  /*13c0*/  LDS R5, [UR4] ;  /* 0x00000004ff057984 */ /* 0x000e620008000800 */
[----:B0-----:R-:W0:Y:S02]  /*13d0*/  LDC.64 R2, c[0x0][0x388] ;  /* 0x0000e200ff027b82 */ /* 0x001e240000000a00 */
[----:B0-----:R-:W-:-:S05]  /*13e0*/  IMAD.WIDE.U32 R2, R0, 0x4, R2 ;  /* 0x0000000400027825 */ /* 0x001fca00078e0002 */
[----:B-1----:R-:W-:Y:S01]  /*13f0*/  STG.E desc[UR6][R2.64], R5 ;  /* 0x0000000502007986 */ /* 0x002fe2000c101906 */
[----:B------:R-:W-:Y:S05]  /*1400*/  EXIT ;  /* 0x000000000000794d */ /* 0x000fea0003800000 */
.L_x_0:
[----:B------:R-:W-:-:S00]  /*1410*/  BRA `(.L_x_0) ;  /* 0xfffffffc00fc7947 */ /* 0x000fc0000383ffff */
[----:B------:R-:W-:-:S00]  /*1420*/  NOP ;  /* 0x0000000000007918 */ /* 0x000fc00000000000 */
        /* <DEDUP_REMOVED lines=13> */
.L_x_1:


//--------------------- .nv.shared._Z7reduce6ILj256ELi128EEvPfS0_j --------------------------
	.section	.nv.shared._Z7reduce6ILj256ELi128EEvPfS0_j,"aw",@nobits
	.sectionflags	@""
	.align	4
.nv.shared._Z7reduce6ILj256ELi128EEvPfS0_j:
	.zero		2048


//--------------------- .nv.shared.reserved.0     --------------------------
	.section	.nv.shared.reserved.0,"aw",@nobits
	.weak		__nv_reservedSMEM_offset_0_alias
	.size		__nv_reservedSMEM_offset_0_alias, 0, 64
	.other		__nv_reservedSMEM_offset_0_alias,@"STO_CUDA_RESERVED_SHARED STV_DEFAULT"
__nv_reservedSMEM_offset_0_alias:
	.zero		0
	.zero		64


//--------------------- .nv.constant0._Z7reduce6ILj256ELi128EEvPfS0_j --------------------------
	.section	.nv.constant0._Z7reduce6ILj256ELi128EEvPfS0_j,"a",@progbits
	.sectionflags	@""
	.align	4
.nv.constant0._Z7reduce6ILj256ELi128EEvPfS0_j:
	.zero		916


//--------------------- SYMBOLS --------------------------

	.type		.nv.reservedSmem.offset0,@object
	.size		.nv.reservedSmem.offset0,0x4
	.type		.nv.reservedSmem.cap,@object
	.size		.nv.reservedSmem.cap,0x4
